	.headerflags	@"EF_CUDA_TEXMODE_UNIFIED EF_CUDA_64BIT_ADDRESS EF_CUDA_ACCELERATORS EF_CUDA_SM90 EF_CUDA_VIRTUAL_SM(EF_CUDA_SM90)"
	.elftype	@"ET_EXEC"


//--------------------- .nv.info                  --------------------------
	.section	.nv.info,"",@"SHT_CUDA_INFO"
	.align	4


	//----- nvinfo : EIATTR_REGCOUNT
	.align		4
        /*0000*/ 	.byte	0x04, 0x2f
        /*0002*/ 	.short	(.L_3 - .L_2)
	.align		4
.L_2:
        /*0004*/ 	.word	index@(triton_poi_fused__native_batch_norm_legit_no_training_add_convolution_19)
        /*0008*/ 	.word	0x00000020


	//----- nvinfo : EIATTR_MIN_STACK_SIZE
	.align		4
.L_3:
        /*000c*/ 	.byte	0x04, 0x12
        /*000e*/ 	.short	(.L_5 - .L_4)
	.align		4
.L_4:
        /*0010*/ 	.word	index@(triton_poi_fused__native_batch_norm_legit_no_training_add_convolution_19)
        /*0014*/ 	.word	0x00000000


	//----- nvinfo : EIATTR_FRAME_SIZE
	.align		4
.L_5:
        /*0018*/ 	.byte	0x04, 0x11
        /*001a*/ 	.short	(.L_7 - .L_6)
	.align		4
.L_6:
        /*001c*/ 	.word	index@(triton_poi_fused__native_batch_norm_legit_no_training_add_convolution_19)
        /*0020*/ 	.word	0x00000000


	//----- nvinfo : EIATTR_MIN_STACK_SIZE
	.align		4
.L_7:
        /*0024*/ 	.byte	0x04, 0x12
        /*0026*/ 	.short	(.L_9 - .L_8)
	.align		4
.L_8:
        /*0028*/ 	.word	index@(triton_poi_fused__native_batch_norm_legit_no_training_add_convolution_19)
        /*002c*/ 	.word	0x00000000
.L_9:


//--------------------- .nv.info.triton_poi_fused__native_batch_norm_legit_no_training_add_convolution_19 --------------------------
	.section	.nv.info.triton_poi_fused__native_batch_norm_legit_no_training_add_convolution_19,"",@"SHT_CUDA_INFO"
	.sectionflags	@""
	.align	4


	//----- nvinfo : EIATTR_CUDA_API_VERSION
	.align		4
        /*0000*/ 	.byte	0x04, 0x37
        /*0002*/ 	.short	(.L_11 - .L_10)
.L_10:
        /*0004*/ 	.word	0x0000007c


	//----- nvinfo : EIATTR_KPARAM_INFO
	.align		4
.L_11:
        /*0008*/ 	.byte	0x04, 0x17
        /*000a*/ 	.short	(.L_13 - .L_12)
.L_12:
        /*000c*/ 	.word	0x00000000
        /*0010*/ 	.short	0x000d
        /*0012*/ 	.short	0x0068
        /*0014*/ 	.byte	0x00, 0xf0, 0x11, 0x00


	//----- nvinfo : EIATTR_KPARAM_INFO
	.align		4
.L_13:
        /*0018*/ 	.byte	0x04, 0x17
        /*001a*/ 	.short	(.L_15 - .L_14)
.L_14:
        /*001c*/ 	.word	0x00000000
        /*0020*/ 	.short	0x000c
        /*0022*/ 	.short	0x0060
        /*0024*/ 	.byte	0x00, 0xf4, 0x21, 0x00


	//----- nvinfo : EIATTR_KPARAM_INFO
	.align		4
.L_15:
        /*0028*/ 	.byte	0x04, 0x17
        /*002a*/ 	.short	(.L_17 - .L_16)
.L_16:
        /*002c*/ 	.word	0x00000000
        /*0030*/ 	.short	0x000b
        /*0032*/ 	.short	0x0058
        /*0034*/ 	.byte	0x00, 0xf4, 0x21, 0x00


	//----- nvinfo : EIATTR_KPARAM_INFO
	.align		4
.L_17:
        /*0038*/ 	.byte	0x04, 0x17
        /*003a*/ 	.short	(.L_19 - .L_18)
.L_18:
        /*003c*/ 	.word	0x00000000
        /*0040*/ 	.short	0x000a
        /*0042*/ 	.short	0x0050
        /*0044*/ 	.byte	0x00, 0xf4, 0x21, 0x00


	//----- nvinfo : EIATTR_KPARAM_INFO
	.align		4
.L_19:
        /*0048*/ 	.byte	0x04, 0x17
        /*004a*/ 	.short	(.L_21 - .L_20)
.L_20:
        /*004c*/ 	.word	0x00000000
        /*0050*/ 	.short	0x0009
        /*0052*/ 	.short	0x0048
        /*0054*/ 	.byte	0x00, 0xf4, 0x21, 0x00


	//----- nvinfo : EIATTR_KPARAM_INFO
	.align		4
.L_21:
        /*0058*/ 	.byte	0x04, 0x17
        /*005a*/ 	.short	(.L_23 - .L_22)
.L_22:
        /*005c*/ 	.word	0x00000000
        /*0060*/ 	.short	0x0008
        /*0062*/ 	.short	0x0040
        /*0064*/ 	.byte	0x00, 0xf4, 0x21, 0x00


	//----- nvinfo : EIATTR_KPARAM_INFO
	.align		4
.L_23:
        /*0068*/ 	.byte	0x04, 0x17
        /*006a*/ 	.short	(.L_25 - .L_24)
.L_24:
        /*006c*/ 	.word	0x00000000
        /*0070*/ 	.short	0x0007
        /*0072*/ 	.short	0x0038
        /*0074*/ 	.byte	0x00, 0xf4, 0x21, 0x00


	//----- nvinfo : EIATTR_KPARAM_INFO
	.align		4
.L_25:
        /*0078*/ 	.byte	0x04, 0x17
        /*007a*/ 	.short	(.L_27 - .L_26)
.L_26:
        /*007c*/ 	.word	0x00000000
        /*0080*/ 	.short	0x0006
        /*0082*/ 	.short	0x0030
        /*0084*/ 	.byte	0x00, 0xf4, 0x21, 0x00


	//----- nvinfo : EIATTR_KPARAM_INFO
	.align		4
.L_27:
        /*0088*/ 	.byte	0x04, 0x17
        /*008a*/ 	.short	(.L_29 - .L_28)
.L_28:
        /*008c*/ 	.word	0x00000000
        /*0090*/ 	.short	0x0005
        /*0092*/ 	.short	0x0028
        /*0094*/ 	.byte	0x00, 0xf4, 0x21, 0x00


	//----- nvinfo : EIATTR_KPARAM_INFO
	.align		4
.L_29:
        /*0098*/ 	.byte	0x04, 0x17
        /*009a*/ 	.short	(.L_31 - .L_30)
.L_30:
        /*009c*/ 	.word	0x00000000
        /*00a0*/ 	.short	0x0004
        /*00a2*/ 	.short	0x0020
        /*00a4*/ 	.byte	0x00, 0xf4, 0x21, 0x00


	//----- nvinfo : EIATTR_KPARAM_INFO
	.align		4
.L_31:
        /*00a8*/ 	.byte	0x04, 0x17
        /*00aa*/ 	.short	(.L_33 - .L_32)
.L_32:
        /*00ac*/ 	.word	0x00000000
        /*00b0*/ 	.short	0x0003
        /*00b2*/ 	.short	0x0018
        /*00b4*/ 	.byte	0x00, 0xf4, 0x21, 0x00


	//----- nvinfo : EIATTR_KPARAM_INFO
	.align		4
.L_33:
        /*00b8*/ 	.byte	0x04, 0x17
        /*00ba*/ 	.short	(.L_35 - .L_34)
.L_34:
        /*00bc*/ 	.word	0x00000000
        /*00c0*/ 	.short	0x0002
        /*00c2*/ 	.short	0x0010
        /*00c4*/ 	.byte	0x00, 0xf4, 0x21, 0x00


	//----- nvinfo : EIATTR_KPARAM_INFO
	.align		4
.L_35:
        /*00c8*/ 	.byte	0x04, 0x17
        /*00ca*/ 	.short	(.L_37 - .L_36)
.L_36:
        /*00cc*/ 	.word	0x00000000
        /*00d0*/ 	.short	0x0001
        /*00d2*/ 	.short	0x0008
        /*00d4*/ 	.byte	0x00, 0xf4, 0x21, 0x00


	//----- nvinfo : EIATTR_KPARAM_INFO
	.align		4
.L_37:
        /*00d8*/ 	.byte	0x04, 0x17
        /*00da*/ 	.short	(.L_39 - .L_38)
.L_38:
        /*00dc*/ 	.word	0x00000000
        /*00e0*/ 	.short	0x0000
        /*00e2*/ 	.short	0x0000
        /*00e4*/ 	.byte	0x00, 0xf4, 0x21, 0x00


	//----- nvinfo : EIATTR_SPARSE_MMA_MASK
	.align		4
.L_39:
        /*00e8*/ 	.byte	0x03, 0x50
        /*00ea*/ 	.short	0x0000


	//----- nvinfo : EIATTR_MAXREG_COUNT
	.align		4
        /*00ec*/ 	.byte	0x03, 0x1b
        /*00ee*/ 	.short	0x00ff


	//----- nvinfo : EIATTR_EXIT_INSTR_OFFSETS
	.align		4
        /*00f0*/ 	.byte	0x04, 0x1c
        /*00f2*/ 	.short	(.L_41 - .L_40)


	//   ....[0]....
.L_40:
        /*00f4*/ 	.word	0x00000700


	//----- nvinfo : EIATTR_REQNTID
	.align		4
.L_41:
        /*00f8*/ 	.byte	0x04, 0x10
        /*00fa*/ 	.short	(.L_43 - .L_42)
.L_42:
        /*00fc*/ 	.word	0x00000080
        /*0100*/ 	.word	0x00000001
        /*0104*/ 	.word	0x00000001


	//----- nvinfo : EIATTR_CBANK_PARAM_SIZE
	.align		4
.L_43:
        /*0108*/ 	.byte	0x03, 0x19
        /*010a*/ 	.short	0x006c


	//----- nvinfo : EIATTR_PARAM_CBANK
	.align		4
        /*010c*/ 	.byte	0x04, 0x0a
        /*010e*/ 	.short	(.L_45 - .L_44)
	.align		4
.L_44:
        /*0110*/ 	.word	index@(.nv.constant0.triton_poi_fused__native_batch_norm_legit_no_training_add_convolution_19)
        /*0114*/ 	.short	0x0210
        /*0116*/ 	.short	0x006c


	//----- nvinfo : EIATTR_SW_WAR
	.align		4
.L_45:
        /*0118*/ 	.byte	0x04, 0x36
        /*011a*/ 	.short	(.L_47 - .L_46)
.L_46:
        /*011c*/ 	.word	0x00000008
.L_47:


//--------------------- .nv.callgraph             --------------------------
	.section	.nv.callgraph,"",@"SHT_CUDA_CALLGRAPH"
	.align	4
	.sectionentsize	8
	.align		4
        /*0000*/ 	.word	0x00000000
	.align		4
        /*0004*/ 	.word	0xffffffff
	.align		4
        /*0008*/ 	.word	0x00000000
	.align		4
        /*000c*/ 	.word	0xfffffffe
	.align		4
        /*0010*/ 	.word	0x00000000
	.align		4
        /*0014*/ 	.word	0xfffffffd
	.align		4
        /*0018*/ 	.word	0x00000000
	.align		4
        /*001c*/ 	.word	0xfffffffc


//--------------------- .nv.constant4             --------------------------
	.section	.nv.constant4,"a",@progbits
	.align	8
	.align		8
.nv.constant4:
        /*0000*/ 	.dword	_$_str
	.align		8
        /*0008*/ 	.dword	_$_str_$_2


//--------------------- .text.triton_poi_fused__native_batch_norm_legit_no_training_add_convolution_19 --------------------------
	.section	.text.triton_poi_fused__native_batch_norm_legit_no_training_add_convolution_19,"ax",@progbits
	.align	128
        .global         triton_poi_fused__native_batch_norm_legit_no_training_add_convolution_19
        .type           triton_poi_fused__native_batch_norm_legit_no_training_add_convolution_19,@function
        .size           triton_poi_fused__native_batch_norm_legit_no_training_add_convolution_19,(.L_x_1 - triton_poi_fused__native_batch_norm_legit_no_training_add_convolution_19)
        .other          triton_poi_fused__native_batch_norm_legit_no_training_add_convolution_19,@"STO_CUDA_ENTRY STV_DEFAULT"
triton_poi_fused__native_batch_norm_legit_no_training_add_convolution_19:
.text.triton_poi_fused__native_batch_norm_legit_no_training_add_convolution_19:
[----:B------:R-:W-:Y:S01]  /*0000*/  LDC R1, c[0x0][0x28] ;  /* 0x00000a00ff017b82 */ /* 0x000fe20000000800 */
[----:B------:R-:W1:Y:S07]  /*0010*/  S2R R0, SR_TID.X ;  /* 0x0000000000007919 */ /* 0x000e6e0000002100 */
[----:B------:R-:W2:Y:S01]  /*0020*/  LDC.64 R20, c[0x0][0x238] ;  /* 0x00008e00ff147b82 */ /* 0x000ea20000000a00 */
[----:B------:R-:W-:Y:S01]  /*0030*/  ULDC.64 UR4, c[0x0][0x208] ;  /* 0x0000820000047ab9 */ /* 0x000fe20000000a00 */
[----:B------:R-:W3:Y:S06]  /*0040*/  S2R R5, SR_CTAID.X ;  /* 0x0000000000057919 */ /* 0x000eec0000002500 */
[----:B------:R-:W4:Y:S08]  /*0050*/  LDC.64 R10, c[0x0][0x258] ;  /* 0x00009600ff0a7b82 */ /* 0x000f300000000a00 */
[----:B------:R-:W5:Y:S08]  /*0060*/  LDC.64 R18, c[0x0][0x220] ;  /* 0x00008800ff127b82 */ /* 0x000f700000000a00 */
[----:B------:R-:W5:Y:S01]  /*0070*/  LDC.64 R16, c[0x0][0x230] ;  /* 0x00008c00ff107b82 */ /* 0x000f620000000a00 */
[----:B-1----:R-:W-:-:S07]  /*0080*/  SHF.L.U32 R0, R0, 0x1, RZ ;  /* 0x0000000100007819 */ /* 0x002fce00000006ff */
[----:B------:R-:W1:Y:S01]  /*0090*/  LDC.64 R12, c[0x0][0x228] ;  /* 0x00008a00ff0c7b82 */ /* 0x000e620000000a00 */
[----:B---3--:R-:W-:Y:S02]  /*00a0*/  SHF.R.S32.HI R3, RZ, 0x17, R5 ;  /* 0x00000017ff037819 */ /* 0x008fe40000011405 */
[----:B------:R-:W-:Y:S02]  /*00b0*/  LOP3.LUT R0, R0, 0xfe, RZ, 0xc0, !PT ;  /* 0x000000fe00007812 */ /* 0x000fe400078ec0ff */
[----:B------:R-:W-:-:S03]  /*00c0*/  SGXT R3, R3, 0x1 ;  /* 0x000000010303781a */ /* 0x000fc60000000200 */
[----:B------:R-:W3:Y:S01]  /*00d0*/  LDC.64 R6, c[0x0][0x218] ;  /* 0x00008600ff067b82 */ /* 0x000ee20000000a00 */
[----:B------:R-:W-:-:S04]  /*00e0*/  LEA R2, R5, R0, 0x8 ;  /* 0x0000000005027211 */ /* 0x000fc800078e40ff */
[----:B------:R-:W-:-:S03]  /*00f0*/  LEA.HI R3, R3, R2, RZ, 0x7 ;  /* 0x0000000203037211 */ /* 0x000fc600078f38ff */
[----:B------:R-:W1:Y:S01]  /*0100*/  LDC.64 R4, c[0x0][0x210] ;  /* 0x00008400ff047b82 */ /* 0x000e620000000a00 */
[----:B------:R-:W-:-:S04]  /*0110*/  LOP3.LUT R3, R3, 0xffffff80, RZ, 0xc0, !PT ;  /* 0xffffff8003037812 */ /* 0x000fc800078ec0ff */
[----:B------:R-:W-:-:S03]  /*0120*/  IADD3 R29, R2, -R3, RZ ;  /* 0x80000003021d7210 */ /* 0x000fc60007ffe0ff */
[----:B------:R-:W3:Y:S02]  /*0130*/  LDC.64 R24, c[0x0][0x268] ;  /* 0x00009a00ff187b82 */ /* 0x000ee40000000a00 */
[----:B--2---:R-:W-:-:S04]  /*0140*/  IMAD.WIDE R20, R29, 0x4, R20 ;  /* 0x000000041d147825 */ /* 0x004fc800078e0214 */
[C---:B----4-:R-:W-:Y:S02]  /*0150*/  IMAD.WIDE R10, R29.reuse, 0x4, R10 ;  /* 0x000000041d0a7825 */ /* 0x050fe400078e020a */
[----:B------:R-:W2:Y:S04]  /*0160*/  LDG.E.EL.64 R20, desc[UR4][R20.64] ;  /* 0x0000000414147981 */ /* 0x000ea8000c2e1b00 */
[----:B------:R-:W4:Y:S01]  /*0170*/  LDG.E.EL.64 R10, desc[UR4][R10.64] ;  /* 0x000000040a0a7981 */ /* 0x000f22000c2e1b00 */
[----:B-----5:R-:W-:-:S04]  /*0180*/  IMAD.WIDE R18, R29, 0x4, R18 ;  /* 0x000000041d127825 */ /* 0x020fc800078e0212 */
[----:B01----:R-:W-:Y:S02]  /*0190*/  IMAD.WIDE R4, R2, 0x4, R4 ;  /* 0x0000000402047825 */ /* 0x003fe400078e0204 */
[----:B------:R-:W5:Y:S02]  /*01a0*/  LDG.E.EL.64 R18, desc[UR4][R18.64] ;  /* 0x0000000412127981 */ /* 0x000f64000c2e1b00 */
[C---:B------:R-:W-:Y:S02]  /*01b0*/  IMAD.WIDE R16, R29.reuse, 0x4, R16 ;  /* 0x000000041d107825 */ /* 0x040fe400078e0210 */
[----:B------:R-:W5:Y:S04]  /*01c0*/  LDG.E.64 R8, desc[UR4][R4.64] ;  /* 0x0000000404087981 */ /* 0x000f68000c1e1b00 */
[----:B------:R-:W5:Y:S01]  /*01d0*/  LDG.E.EL.64 R16, desc[UR4][R16.64] ;  /* 0x0000000410107981 */ /* 0x000f62000c2e1b00 */
[----:B------:R-:W-:Y:S01]  /*01e0*/  HFMA2.MMA R0, -RZ, RZ, 1.625, 0 ;  /* 0x3e800000ff007435 */ /* 0x000fe200000001ff */
[----:B------:R-:W-:-:S04]  /*01f0*/  IMAD.WIDE R14, R29, 0x4, R12 ;  /* 0x000000041d0e7825 */ /* 0x000fc800078e020c */
[----:B---3--:R-:W-:Y:S02]  /*0200*/  IMAD.WIDE R6, R2, 0x4, R6 ;  /* 0x0000000402067825 */ /* 0x008fe400078e0206 */
[----:B------:R-:W3:Y:S04]  /*0210*/  LDG.E.EL.64 R14, desc[UR4][R14.64] ;  /* 0x000000040e0e7981 */ /* 0x000ee8000c2e1b00 */
[----:B------:R-:W3:Y:S01]  /*0220*/  LDG.E.64 R12, desc[UR4][R6.64] ;  /* 0x00000004060c7981 */ /* 0x000ee2000c1e1b00 */
[----:B------:R-:W-:-:S06]  /*0230*/  IMAD.WIDE R24, R29, 0x4, R24 ;  /* 0x000000041d187825 */ /* 0x000fcc00078e0218 */
[----:B------:R-:W3:Y:S01]  /*0240*/  LDG.E.EL.64 R24, desc[UR4][R24.64] ;  /* 0x0000000418187981 */ /* 0x000ee2000c2e1b00 */
[----:B--2---:R-:W-:Y:S01]  /*0250*/  FADD R21, R21, 9.9999997473787516356e-06 ;  /* 0x3727c5ac15157421 */ /* 0x004fe20000000000 */
[----:B------:R-:W-:Y:S01]  /*0260*/  FADD R20, R20, 9.9999997473787516356e-06 ;  /* 0x3727c5ac14147421 */ /* 0x000fe20000000000 */
[----:B----4-:R-:W-:-:S03]  /*0270*/  FADD R10, R10, 9.9999997473787516356e-06 ;  /* 0x3727c5ac0a0a7421 */ /* 0x010fc60000000000 */
[----:B------:R-:W0:Y:S08]  /*0280*/  MUFU.SQRT R22, R20 ;  /* 0x0000001400167308 */ /* 0x000e300000002000 */
[----:B------:R-:W1:Y:S08]  /*0290*/  MUFU.SQRT R21, R21 ;  /* 0x0000001500157308 */ /* 0x000e700000002000 */
[----:B------:R-:W2:Y:S01]  /*02a0*/  MUFU.SQRT R3, R10 ;  /* 0x0000000a00037308 */ /* 0x000ea20000002000 */
[----:B0-----:R-:W-:-:S02]  /*02b0*/  FSETP.GT.AND P0, PT, R22, 8.50705917302346158658e+37, PT ;  /* 0x7e8000001600780b */ /* 0x001fc40003f04000 */
[----:B------:R-:W-:Y:S02]  /*02c0*/  FSETP.GEU.AND P3, PT, R22, 1.175494350822287508e-38, PT ;  /* 0x008000001600780b */ /* 0x000fe40003f6e000 */
[C---:B-1----:R-:W-:Y:S02]  /*02d0*/  FSETP.GT.AND P1, PT, R21.reuse, 8.50705917302346158658e+37, PT ;  /* 0x7e8000001500780b */ /* 0x042fe40003f24000 */
[----:B------:R-:W-:Y:S02]  /*02e0*/  FSETP.GEU.AND P4, PT, R21, 1.175494350822287508e-38, PT ;  /* 0x008000001500780b */ /* 0x000fe40003f8e000 */
[C---:B--2---:R-:W-:Y:S02]  /*02f0*/  FSETP.GT.AND P2, PT, R3.reuse, 8.50705917302346158658e+37, PT ;  /* 0x7e8000000300780b */ /* 0x044fe40003f44000 */
[----:B------:R-:W-:-:S03]  /*0300*/  FSETP.GEU.AND P5, PT, R3, 1.175494350822287508e-38, PT ;  /* 0x008000000300780b */ /* 0x000fc60003fae000 */
[----:B------:R-:W-:-:S04]  /*0310*/  @P0 FMUL R22, R22, 0.25 ;  /* 0x3e80000016160820 */ /* 0x000fc80000400000 */
[----:B------:R-:W-:Y:S01]  /*0320*/  @P1 FMUL R21, R21, 0.25 ;  /* 0x3e80000015151820 */ /* 0x000fe20000400000 */
[----:B------:R-:W-:-:S03]  /*0330*/  @!P3 FMUL R22, R22, 16777216 ;  /* 0x4b8000001616b820 */ /* 0x000fc60000400000 */
[----:B------:R-:W-:Y:S01]  /*0340*/  @!P4 FMUL R21, R21, 16777216 ;  /* 0x4b8000001515c820 */ /* 0x000fe20000400000 */
[----:B------:R-:W-:Y:S02]  /*0350*/  @P2 FMUL R3, R3, 0.25 ;  /* 0x3e80000003032820 */ /* 0x000fe40000400000 */
[----:B------:R-:W0:Y:S02]  /*0360*/  MUFU.RCP R22, R22 ;  /* 0x0000001600167308 */ /* 0x000e240000001000 */
[----:B------:R-:W-:-:S06]  /*0370*/  @!P5 FMUL R3, R3, 16777216 ;  /* 0x4b8000000303d820 */ /* 0x000fcc0000400000 */
[----:B------:R-:W1:Y:S01]  /*0380*/  MUFU.RCP R21, R21 ;  /* 0x0000001500157308 */ /* 0x000e620000001000 */
[----:B------:R-:W-:Y:S01]  /*0390*/  FSEL R23, R0, 1, P0 ;  /* 0x3f80000000177808 */ /* 0x000fe20000000000 */
[----:B-----5:R-:W-:Y:S01]  /*03a0*/  FADD R8, R8, R18 ;  /* 0x0000001208087221 */ /* 0x020fe20000000000 */
[----:B------:R-:W-:Y:S01]  /*03b0*/  FSEL R10, R0, 1, P1 ;  /* 0x3f800000000a7808 */ /* 0x000fe20000800000 */
[----:B------:R-:W-:-:S04]  /*03c0*/  FADD R9, R9, R19 ;  /* 0x0000001309097221 */ /* 0x000fc80000000000 */
[----:B------:R-:W2:Y:S01]  /*03d0*/  MUFU.RCP R3, R3 ;  /* 0x0000000300037308 */ /* 0x000ea20000001000 */
[----:B------:R-:W-:Y:S01]  /*03e0*/  FSEL R18, R0, 1, P2 ;  /* 0x3f80000000127808 */ /* 0x000fe20001000000 */
[----:B------:R-:W-:Y:S01]  /*03f0*/  @!P3 FMUL R23, R23, 16777216 ;  /* 0x4b8000001717b820 */ /* 0x000fe20000400000 */
[----:B------:R-:W-:Y:S01]  /*0400*/  @!P4 FMUL R10, R10, 16777216 ;  /* 0x4b8000000a0ac820 */ /* 0x000fe20000400000 */
[----:B------:R-:W-:Y:S01]  /*0410*/  FADD R27, -R16, R8 ;  /* 0x00000008101b7221 */ /* 0x000fe20000000100 */
[----:B------:R-:W-:Y:S02]  /*0420*/  FADD R19, -R17, R9 ;  /* 0x0000000911137221 */ /* 0x000fe40000000100 */
[----:B------:R-:W4:Y:S01]  /*0430*/  LDC.64 R16, c[0x0][0x250] ;  /* 0x00009400ff107b82 */ /* 0x000f220000000a00 */
[----:B0-----:R-:W-:Y:S01]  /*0440*/  FMUL R22, R22, R23 ;  /* 0x0000001716167220 */ /* 0x001fe20000400000 */
[----:B------:R-:W-:Y:S01]  /*0450*/  @!P5 FMUL R18, R18, 16777216 ;  /* 0x4b8000001212d820 */ /* 0x000fe20000400000 */
[----:B-1----:R-:W-:-:S02]  /*0460*/  FMUL R10, R21, R10 ;  /* 0x0000000a150a7220 */ /* 0x002fc40000400000 */
[----:B------:R-:W-:Y:S02]  /*0470*/  FMUL R27, R22, R27 ;  /* 0x0000001b161b7220 */ /* 0x000fe40000400000 */
[----:B------:R-:W-:Y:S01]  /*0480*/  FMUL R10, R10, R19 ;  /* 0x000000130a0a7220 */ /* 0x000fe20000400000 */
[----:B--2---:R-:W-:Y:S01]  /*0490*/  FMUL R3, R3, R18 ;  /* 0x0000001203037220 */ /* 0x004fe20000400000 */
[----:B------:R-:W0:Y:S08]  /*04a0*/  LDC.64 R20, c[0x0][0x248] ;  /* 0x00009200ff147b82 */ /* 0x000e300000000a00 */
[----:B------:R-:W1:Y:S08]  /*04b0*/  LDC.64 R18, c[0x0][0x240] ;  /* 0x00009000ff127b82 */ /* 0x000e700000000a00 */
[----:B------:R-:W2:Y:S01]  /*04c0*/  LDC.64 R22, c[0x0][0x260] ;  /* 0x00009800ff167b82 */ /* 0x000ea20000000a00 */
[----:B----4-:R-:W-:-:S06]  /*04d0*/  IMAD.WIDE R16, R29, 0x4, R16 ;  /* 0x000000041d107825 */ /* 0x010fcc00078e0210 */
[----:B------:R-:W4:Y:S01]  /*04e0*/  LDG.E.EL.64 R16, desc[UR4][R16.64] ;  /* 0x0000000410107981 */ /* 0x000f22000c2e1b00 */
[----:B0-----:R-:W-:-:S06]  /*04f0*/  IMAD.WIDE R20, R29, 0x4, R20 ;  /* 0x000000041d147825 */ /* 0x001fcc00078e0214 */
[----:B------:R-:W5:Y:S01]  /*0500*/  LDG.E.EL.64 R20, desc[UR4][R20.64] ;  /* 0x0000000414147981 */ /* 0x000f62000c2e1b00 */
[----:B-1----:R-:W-:-:S06]  /*0510*/  IMAD.WIDE R18, R29, 0x4, R18 ;  /* 0x000000041d127825 */ /* 0x002fcc00078e0212 */
[----:B------:R-:W5:Y:S01]  /*0520*/  LDG.E.EL.64 R18, desc[UR4][R18.64] ;  /* 0x0000000412127981 */ /* 0x000f62000c2e1b00 */
[----:B--2---:R-:W-:-:S06]  /*0530*/  IMAD.WIDE R22, R29, 0x4, R22 ;  /* 0x000000041d167825 */ /* 0x004fcc00078e0216 */
[----:B------:R-:W2:Y:S01]  /*0540*/  LDG.E.EL.64 R22, desc[UR4][R22.64] ;  /* 0x0000000416167981 */ /* 0x000ea2000c2e1b00 */
[----:B------:R-:W-:-:S04]  /*0550*/  FADD R11, R11, 9.9999997473787516356e-06 ;  /* 0x3727c5ac0b0b7421 */ /* 0x000fc80000000000 */
[----:B------:R-:W0:Y:S02]  /*0560*/  MUFU.SQRT R26, R11 ;  /* 0x0000000b001a7308 */ /* 0x000e240000002000 */
[C---:B0-----:R-:W-:Y:S02]  /*0570*/  FSETP.GT.AND P0, PT, R26.reuse, 8.50705917302346158658e+37, PT ;  /* 0x7e8000001a00780b */ /* 0x041fe40003f04000 */
[----:B------:R-:W-:-:S11]  /*0580*/  FSETP.GEU.AND P1, PT, R26, 1.175494350822287508e-38, PT ;  /* 0x008000001a00780b */ /* 0x000fd60003f2e000 */
[----:B------:R-:W-:-:S04]  /*0590*/  @P0 FMUL R26, R26, 0.25 ;  /* 0x3e8000001a1a0820 */ /* 0x000fc80000400000 */
[----:B------:R-:W-:Y:S01]  /*05a0*/  @!P1 FMUL R26, R26, 16777216 ;  /* 0x4b8000001a1a9820 */ /* 0x000fe20000400000 */
[----:B---3--:R-:W-:Y:S01]  /*05b0*/  FADD R12, R12, R14 ;  /* 0x0000000e0c0c7221 */ /* 0x008fe20000000000 */
[----:B------:R-:W-:Y:S02]  /*05c0*/  FADD R13, R13, R15 ;  /* 0x0000000f0d0d7221 */ /* 0x000fe40000000000 */
[----:B------:R-:W0:Y:S02]  /*05d0*/  LDC.64 R14, c[0x0][0x270] ;  /* 0x00009c00ff0e7b82 */ /* 0x000e240000000a00 */
[----:B------:R-:W1:Y:S01]  /*05e0*/  MUFU.RCP R26, R26 ;  /* 0x0000001a001a7308 */ /* 0x000e620000001000 */
[----:B------:R-:W-:-:S05]  /*05f0*/  FSEL R29, R0, 1, P0 ;  /* 0x3f800000001d7808 */ /* 0x000fca0000000000 */
[----:B------:R-:W-:-:S04]  /*0600*/  @!P1 FMUL R29, R29, 16777216 ;  /* 0x4b8000001d1d9820 */ /* 0x000fc80000400000 */
[----:B-1----:R-:W-:Y:S01]  /*0610*/  FMUL R29, R26, R29 ;  /* 0x0000001d1a1d7220 */ /* 0x002fe20000400000 */
[----:B------:R-:W-:Y:S01]  /*0620*/  STG.E.64 desc[UR4][R4.64], R8 ;  /* 0x0000000804007986 */ /* 0x000fe2000c101b04 */
[----:B0-----:R-:W-:-:S03]  /*0630*/  IMAD.WIDE R14, R2, 0x4, R14 ;  /* 0x00000004020e7825 */ /* 0x001fc600078e020e */
[----:B------:R-:W-:Y:S01]  /*0640*/  STG.E.64 desc[UR4][R6.64], R12 ;  /* 0x0000000c06007986 */ /* 0x000fe2000c101b04 */
[----:B----4-:R-:W-:Y:S01]  /*0650*/  FADD R16, -R16, R12 ;  /* 0x0000000c10107221 */ /* 0x010fe20000000100 */
[----:B------:R-:W-:-:S03]  /*0660*/  FADD R0, -R17, R13 ;  /* 0x0000000d11007221 */ /* 0x000fc60000000100 */
[----:B------:R-:W-:Y:S01]  /*0670*/  FMUL R3, R3, R16 ;  /* 0x0000001003037220 */ /* 0x000fe20000400000 */
[----:B------:R-:W-:Y:S01]  /*0680*/  FMUL R0, R29, R0 ;  /* 0x000000001d007220 */ /* 0x000fe20000400000 */
[----:B-----5:R-:W-:Y:S01]  /*0690*/  FFMA R18, R18, R27, R20 ;  /* 0x0000001b12127223 */ /* 0x020fe20000000014 */
[----:B------:R-:W-:Y:S01]  /*06a0*/  FFMA R10, R19, R10, R21 ;  /* 0x0000000a130a7223 */ /* 0x000fe20000000015 */
[----:B--2---:R-:W-:Y:S01]  /*06b0*/  FFMA R3, R22, R3, R24 ;  /* 0x0000000316037223 */ /* 0x004fe20000000018 */
[----:B------:R-:W-:-:S03]  /*06c0*/  FFMA R23, R23, R0, R25 ;  /* 0x0000000017177223 */ /* 0x000fc60000000019 */
[----:B------:R-:W-:Y:S01]  /*06d0*/  FADD R18, R18, R3 ;  /* 0x0000000312127221 */ /* 0x000fe20000000000 */
[----:B------:R-:W-:-:S05]  /*06e0*/  FADD R19, R10, R23 ;  /* 0x000000170a137221 */ /* 0x000fca0000000000 */
[----:B------:R-:W-:Y:S01]  /*06f0*/  STG.E.64 desc[UR4][R14.64], R18 ;  /* 0x000000120e007986 */ /* 0x000fe2000c101b04 */
[----:B------:R-:W-:Y:S05]  /*0700*/  EXIT ;  /* 0x000000000000794d */ /* 0x000fea0003800000 */
.L_x_0:
[----:B------:R-:W-:-:S00]  /*0710*/  BRA `(.L_x_0) ;  /* 0xfffffffc00fc7947 */ /* 0x000fc0000383ffff */
[----:B------:R-:W-:-:S00]  /*0720*/  NOP ;  /* 0x0000000000007918 */ /* 0x000fc00000000000 */
        /* <DEDUP_REMOVED lines=13> */
.L_x_1:


//--------------------- .nv.global.init           --------------------------
	.section	.nv.global.init,"aw",@progbits
.nv.global.init:
	.type		_$_str,@object
	.size		_$_str,(_$_str_$_2 - _$_str)
_$_str:
        /*0000*/ 	.byte	0x5f, 0x5f, 0x43, 0x55, 0x44, 0x41, 0x5f, 0x46, 0x54, 0x5a, 0x00
	.type		_$_str_$_2,@object
	.size		_$_str_$_2,(.L_1 - _$_str_$_2)
_$_str_$_2:
        /*000b*/ 	.byte	0x5f, 0x5f, 0x43, 0x55, 0x44, 0x41, 0x5f, 0x50, 0x52, 0x45, 0x43, 0x5f, 0x53, 0x51, 0x52, 0x54
        /*001b*/ 	.byte	0x00
.L_1:


//--------------------- .nv.constant0.triton_poi_fused__native_batch_norm_legit_no_training_add_convolution_19 --------------------------
	.section	.nv.constant0.triton_poi_fused__native_batch_norm_legit_no_training_add_convolution_19,"a",@progbits
	.sectionflags	@""
	.align	4
.nv.constant0.triton_poi_fused__native_batch_norm_legit_no_training_add_convolution_19:
	.zero		636
